//
// Generated by NVIDIA NVVM Compiler
//
// Compiler Build ID: CL-36424714
// Cuda compilation tools, release 13.0, V13.0.88
// Based on NVVM 20.0.0
//

.version 9.0
.target sm_100
.address_size 64

	// .globl	_Z26sharedMatrixMultiplicationPA256_fPA128_fS2_
// _ZZ26sharedMatrixMultiplicationPA256_fPA128_fS2_E2As has been demoted
// _ZZ26sharedMatrixMultiplicationPA256_fPA128_fS2_E2Bs has been demoted

.visible .entry _Z26sharedMatrixMultiplicationPA256_fPA128_fS2_(
	.param .u64 .ptr .align 1 _Z26sharedMatrixMultiplicationPA256_fPA128_fS2__param_0,
	.param .u64 .ptr .align 1 _Z26sharedMatrixMultiplicationPA256_fPA128_fS2__param_1,
	.param .u64 .ptr .align 1 _Z26sharedMatrixMultiplicationPA256_fPA128_fS2__param_2
)
{
	.reg .pred 	%p<2>;
	.reg .b32 	%r<21>;
	.reg .b32 	%f<108>;
	.reg .b64 	%rd<27>;
	// demoted variable
	.shared .align 4 .b8 _ZZ26sharedMatrixMultiplicationPA256_fPA128_fS2_E2As[256];
	// demoted variable
	.shared .align 4 .b8 _ZZ26sharedMatrixMultiplicationPA256_fPA128_fS2_E2Bs[256];
	ld.param.u64 	%rd8, [_Z26sharedMatrixMultiplicationPA256_fPA128_fS2__param_0];
	ld.param.u64 	%rd9, [_Z26sharedMatrixMultiplicationPA256_fPA128_fS2__param_1];
	ld.param.u64 	%rd7, [_Z26sharedMatrixMultiplicationPA256_fPA128_fS2__param_2];
	cvta.to.global.u64 	%rd10, %rd9;
	cvta.to.global.u64 	%rd11, %rd8;
	mov.u32 	%r10, %tid.x;
	mov.u32 	%r11, %ctaid.x;
	mov.u32 	%r12, %ntid.x;
	mad.lo.s32 	%r1, %r11, %r12, %r10;
	mov.u32 	%r13, %tid.y;
	mov.u32 	%r14, %ctaid.y;
	mov.u32 	%r15, %ntid.y;
	mad.lo.s32 	%r2, %r14, %r15, %r13;
	shl.b32 	%r16, %r10, 5;
	mov.u32 	%r17, _ZZ26sharedMatrixMultiplicationPA256_fPA128_fS2_E2As;
	add.s32 	%r3, %r17, %r16;
	shl.b32 	%r18, %r13, 2;
	add.s32 	%r4, %r3, %r18;
	mov.u32 	%r19, _ZZ26sharedMatrixMultiplicationPA256_fPA128_fS2_E2Bs;
	add.s32 	%r6, %r19, %r18;
	add.s32 	%r5, %r6, %r16;
	mul.wide.s32 	%rd12, %r1, 1024;
	mul.wide.u32 	%rd13, %r13, 4;
	add.s64 	%rd14, %rd12, %rd13;
	add.s64 	%rd15, %rd14, %rd11;
	add.s64 	%rd26, %rd15, 64;
	mul.wide.u32 	%rd16, %r10, 512;
	mul.wide.u32 	%rd17, %r2, 4;
	add.s64 	%rd18, %rd16, %rd17;
	add.s64 	%rd19, %rd18, %rd10;
	add.s64 	%rd25, %rd19, 8192;
	mov.f32 	%f107, 0f00000000;
	mov.b32 	%r20, 0;
$L__BB0_1:
	ld.global.f32 	%f4, [%rd26+-64];
	st.shared.f32 	[%r4], %f4;
	ld.global.f32 	%f5, [%rd25+-8192];
	st.shared.f32 	[%r5], %f5;
	bar.sync 	0;
	ld.shared.f32 	%f6, [%r3];
	ld.shared.f32 	%f7, [%r6];
	fma.rn.f32 	%f8, %f6, %f7, %f107;
	ld.shared.f32 	%f9, [%r3+4];
	ld.shared.f32 	%f10, [%r6+32];
	fma.rn.f32 	%f11, %f9, %f10, %f8;
	ld.shared.f32 	%f12, [%r3+8];
	ld.shared.f32 	%f13, [%r6+64];
	fma.rn.f32 	%f14, %f12, %f13, %f11;
	ld.shared.f32 	%f15, [%r3+12];
	ld.shared.f32 	%f16, [%r6+96];
	fma.rn.f32 	%f17, %f15, %f16, %f14;
	ld.shared.f32 	%f18, [%r3+16];
	ld.shared.f32 	%f19, [%r6+128];
	fma.rn.f32 	%f20, %f18, %f19, %f17;
	ld.shared.f32 	%f21, [%r3+20];
	ld.shared.f32 	%f22, [%r6+160];
	fma.rn.f32 	%f23, %f21, %f22, %f20;
	ld.shared.f32 	%f24, [%r3+24];
	ld.shared.f32 	%f25, [%r6+192];
	fma.rn.f32 	%f26, %f24, %f25, %f23;
	ld.shared.f32 	%f27, [%r3+28];
	ld.shared.f32 	%f28, [%r6+224];
	fma.rn.f32 	%f29, %f27, %f28, %f26;
	ld.global.f32 	%f30, [%rd26+-32];
	st.shared.f32 	[%r4], %f30;
	ld.global.f32 	%f31, [%rd25+-4096];
	st.shared.f32 	[%r5], %f31;
	bar.sync 	0;
	ld.shared.f32 	%f32, [%r3];
	ld.shared.f32 	%f33, [%r6];
	fma.rn.f32 	%f34, %f32, %f33, %f29;
	ld.shared.f32 	%f35, [%r3+4];
	ld.shared.f32 	%f36, [%r6+32];
	fma.rn.f32 	%f37, %f35, %f36, %f34;
	ld.shared.f32 	%f38, [%r3+8];
	ld.shared.f32 	%f39, [%r6+64];
	fma.rn.f32 	%f40, %f38, %f39, %f37;
	ld.shared.f32 	%f41, [%r3+12];
	ld.shared.f32 	%f42, [%r6+96];
	fma.rn.f32 	%f43, %f41, %f42, %f40;
	ld.shared.f32 	%f44, [%r3+16];
	ld.shared.f32 	%f45, [%r6+128];
	fma.rn.f32 	%f46, %f44, %f45, %f43;
	ld.shared.f32 	%f47, [%r3+20];
	ld.shared.f32 	%f48, [%r6+160];
	fma.rn.f32 	%f49, %f47, %f48, %f46;
	ld.shared.f32 	%f50, [%r3+24];
	ld.shared.f32 	%f51, [%r6+192];
	fma.rn.f32 	%f52, %f50, %f51, %f49;
	ld.shared.f32 	%f53, [%r3+28];
	ld.shared.f32 	%f54, [%r6+224];
	fma.rn.f32 	%f55, %f53, %f54, %f52;
	ld.global.f32 	%f56, [%rd26];
	st.shared.f32 	[%r4], %f56;
	ld.global.f32 	%f57, [%rd25];
	st.shared.f32 	[%r5], %f57;
	bar.sync 	0;
	ld.shared.f32 	%f58, [%r3];
	ld.shared.f32 	%f59, [%r6];
	fma.rn.f32 	%f60, %f58, %f59, %f55;
	ld.shared.f32 	%f61, [%r3+4];
	ld.shared.f32 	%f62, [%r6+32];
	fma.rn.f32 	%f63, %f61, %f62, %f60;
	ld.shared.f32 	%f64, [%r3+8];
	ld.shared.f32 	%f65, [%r6+64];
	fma.rn.f32 	%f66, %f64, %f65, %f63;
	ld.shared.f32 	%f67, [%r3+12];
	ld.shared.f32 	%f68, [%r6+96];
	fma.rn.f32 	%f69, %f67, %f68, %f66;
	ld.shared.f32 	%f70, [%r3+16];
	ld.shared.f32 	%f71, [%r6+128];
	fma.rn.f32 	%f72, %f70, %f71, %f69;
	ld.shared.f32 	%f73, [%r3+20];
	ld.shared.f32 	%f74, [%r6+160];
	fma.rn.f32 	%f75, %f73, %f74, %f72;
	ld.shared.f32 	%f76, [%r3+24];
	ld.shared.f32 	%f77, [%r6+192];
	fma.rn.f32 	%f78, %f76, %f77, %f75;
	ld.shared.f32 	%f79, [%r3+28];
	ld.shared.f32 	%f80, [%r6+224];
	fma.rn.f32 	%f81, %f79, %f80, %f78;
	ld.global.f32 	%f82, [%rd26+32];
	st.shared.f32 	[%r4], %f82;
	ld.global.f32 	%f83, [%rd25+4096];
	st.shared.f32 	[%r5], %f83;
	bar.sync 	0;
	ld.shared.f32 	%f84, [%r3];
	ld.shared.f32 	%f85, [%r6];
	fma.rn.f32 	%f86, %f84, %f85, %f81;
	ld.shared.f32 	%f87, [%r3+4];
	ld.shared.f32 	%f88, [%r6+32];
	fma.rn.f32 	%f89, %f87, %f88, %f86;
	ld.shared.f32 	%f90, [%r3+8];
	ld.shared.f32 	%f91, [%r6+64];
	fma.rn.f32 	%f92, %f90, %f91, %f89;
	ld.shared.f32 	%f93, [%r3+12];
	ld.shared.f32 	%f94, [%r6+96];
	fma.rn.f32 	%f95, %f93, %f94, %f92;
	ld.shared.f32 	%f96, [%r3+16];
	ld.shared.f32 	%f97, [%r6+128];
	fma.rn.f32 	%f98, %f96, %f97, %f95;
	ld.shared.f32 	%f99, [%r3+20];
	ld.shared.f32 	%f100, [%r6+160];
	fma.rn.f32 	%f101, %f99, %f100, %f98;
	ld.shared.f32 	%f102, [%r3+24];
	ld.shared.f32 	%f103, [%r6+192];
	fma.rn.f32 	%f104, %f102, %f103, %f101;
	ld.shared.f32 	%f105, [%r3+28];
	ld.shared.f32 	%f106, [%r6+224];
	fma.rn.f32 	%f107, %f105, %f106, %f104;
	add.s32 	%r20, %r20, 4;
	add.s64 	%rd26, %rd26, 128;
	add.s64 	%rd25, %rd25, 16384;
	setp.ne.s32 	%p1, %r20, 32;
	@%p1 bra 	$L__BB0_1;
	cvta.to.global.u64 	%rd20, %rd7;
	mul.wide.s32 	%rd21, %r1, 512;
	add.s64 	%rd22, %rd20, %rd21;
	add.s64 	%rd24, %rd22, %rd17;
	st.global.f32 	[%rd24], %f107;
	ret;

}


// ===== COMPILED SASS (sm_100) =====

	.target	sm_100

	.elftype	@"ET_EXEC"


//--------------------- .note.nv.tkinfo           --------------------------
	.section	.note.nv.tkinfo,"",@"SHT_NOTE"
	.sectionflags	@"SHF_NOTE_NV_TKINFO"
	.tkinfo
        /*0018*/ 	.word	0x00000002
        /*0030*/ 	.string	""
        /*0030*/ 	.string	"ptxas"
        /*0030*/ 	.string	"Cuda compilation tools, release 13.0, V13.0.88"
        /*0030*/ 	.string	"Build cuda_13.0.r13.0/compiler.36424714_0"
        /*0030*/ 	.string	"-arch sm_100 -m 64 "



//--------------------- .note.nv.cuinfo           --------------------------
	.section	.note.nv.cuinfo,"",@"SHT_NOTE"
	.sectionflags	@"SHF_NOTE_NV_CUINFO"
        /*0018*/ 	.short	0x0002
        /*001a*/ 	.short	0x0064
        /*001c*/ 	.short	0x0082
	.zero		2


//--------------------- .nv.info                  --------------------------
	.section	.nv.info,"",@"SHT_CUDA_INFO"
	.align	4


	//----- nvinfo : EIATTR_REGCOUNT
	.align		4
        /*0000*/ 	.byte	0x04, 0x2f
        /*0002*/ 	.short	(.L_1 - .L_0)
	.align		4
.L_0:
        /*0004*/ 	.word	index@(_Z26sharedMatrixMultiplicationPA256_fPA128_fS2_)
        /*0008*/ 	.word	0x00000020


	//----- nvinfo : EIATTR_FRAME_SIZE
	.align		4
.L_1:
        /*000c*/ 	.byte	0x04, 0x11
        /*000e*/ 	.short	(.L_3 - .L_2)
	.align		4
.L_2:
        /*0010*/ 	.word	index@(_Z26sharedMatrixMultiplicationPA256_fPA128_fS2_)
        /*0014*/ 	.word	0x00000000


	//----- nvinfo : EIATTR_MIN_STACK_SIZE
	.align		4
.L_3:
        /*0018*/ 	.byte	0x04, 0x12
        /*001a*/ 	.short	(.L_5 - .L_4)
	.align		4
.L_4:
        /*001c*/ 	.word	index@(_Z26sharedMatrixMultiplicationPA256_fPA128_fS2_)
        /*0020*/ 	.word	0x00000000
.L_5:


//--------------------- .nv.compat                --------------------------
	.section	.nv.compat,"",@"SHT_CUDA_COMPAT_INFO"
	.align	4
        /*0000*/ 	.byte	0x02, 0x09, 0x00, 0x00, 0x02, 0x02, 0x01, 0x00, 0x02, 0x05, 0x05, 0x00, 0x03, 0x07, 0x01, 0x01
        /*0010*/ 	.byte	0x02, 0x03, 0x00, 0x00, 0x02, 0x06, 0x01, 0x00, 0x04, 0x0b, 0x08, 0x00, 0x09, 0x00, 0x00, 0x00
        /*0020*/ 	.byte	0x00, 0x00, 0x00, 0x00


//--------------------- .nv.info._Z26sharedMatrixMultiplicationPA256_fPA128_fS2_ --------------------------
	.section	.nv.info._Z26sharedMatrixMultiplicationPA256_fPA128_fS2_,"",@"SHT_CUDA_INFO"
	.sectionflags	@""
	.align	4


	//----- nvinfo : EIATTR_CUDA_API_VERSION
	.align		4
        /*0000*/ 	.byte	0x04, 0x37
        /*0002*/ 	.short	(.L_7 - .L_6)
.L_6:
        /*0004*/ 	.word	0x00000082


	//----- nvinfo : EIATTR_KPARAM_INFO
	.align		4
.L_7:
        /*0008*/ 	.byte	0x04, 0x17
        /*000a*/ 	.short	(.L_9 - .L_8)
.L_8:
        /*000c*/ 	.word	0x00000000
        /*0010*/ 	.short	0x0002
        /*0012*/ 	.short	0x0010
        /*0014*/ 	.byte	0x00, 0xf5, 0x21, 0x00


	//----- nvinfo : EIATTR_KPARAM_INFO
	.align		4
.L_9:
        /*0018*/ 	.byte	0x04, 0x17
        /*001a*/ 	.short	(.L_11 - .L_10)
.L_10:
        /*001c*/ 	.word	0x00000000
        /*0020*/ 	.short	0x0001
        /*0022*/ 	.short	0x0008
        /*0024*/ 	.byte	0x00, 0xf5, 0x21, 0x00


	//----- nvinfo : EIATTR_KPARAM_INFO
	.align		4
.L_11:
        /*0028*/ 	.byte	0x04, 0x17
        /*002a*/ 	.short	(.L_13 - .L_12)
.L_12:
        /*002c*/ 	.word	0x00000000
        /*0030*/ 	.short	0x0000
        /*0032*/ 	.short	0x0000
        /*0034*/ 	.byte	0x00, 0xf5, 0x21, 0x00


	//----- nvinfo : EIATTR_SPARSE_MMA_MASK
	.align		4
.L_13:
        /*0038*/ 	.byte	0x03, 0x50
        /*003a*/ 	.short	0x0000


	//----- nvinfo : EIATTR_MAXREG_COUNT
	.align		4
        /*003c*/ 	.byte	0x03, 0x1b
        /*003e*/ 	.short	0x00ff


	//----- nvinfo : EIATTR_NUM_BARRIERS
	.align		4
        /*0040*/ 	.byte	0x02, 0x4c
        /*0042*/ 	.byte	0x01
	.zero		1


	//----- nvinfo : EIATTR_MERCURY_ISA_VERSION
	.align		4
        /*0044*/ 	.byte	0x03, 0x5f
        /*0046*/ 	.short	0x0101


	//----- nvinfo : EIATTR_VRC_CTA_INIT_COUNT
	.align		4
        /*0048*/ 	.byte	0x02, 0x4a
	.zero		1
	.zero		1


	//----- nvinfo : EIATTR_EXIT_INSTR_OFFSETS
	.align		4
        /*004c*/ 	.byte	0x04, 0x1c
        /*004e*/ 	.short	(.L_15 - .L_14)


	//   ....[0]....
.L_14:
        /*0050*/ 	.word	0x00000880


	//----- nvinfo : EIATTR_CBANK_PARAM_SIZE
	.align		4
.L_15:
        /*0054*/ 	.byte	0x03, 0x19
        /*0056*/ 	.short	0x0018


	//----- nvinfo : EIATTR_PARAM_CBANK
	.align		4
        /*0058*/ 	.byte	0x04, 0x0a
        /*005a*/ 	.short	(.L_17 - .L_16)
	.align		4
.L_16:
        /*005c*/ 	.word	index@(.nv.constant0._Z26sharedMatrixMultiplicationPA256_fPA128_fS2_)
        /*0060*/ 	.short	0x0380
        /*0062*/ 	.short	0x0018


	//----- nvinfo : EIATTR_SW_WAR
	.align		4
.L_17:
        /*0064*/ 	.byte	0x04, 0x36
        /*0066*/ 	.short	(.L_19 - .L_18)
.L_18:
        /*0068*/ 	.word	0x00000008
.L_19:


//--------------------- .nv.callgraph             --------------------------
	.section	.nv.callgraph,"",@"SHT_CUDA_CALLGRAPH"
	.align	4
	.sectionentsize	8
	.align		4
        /*0000*/ 	.word	0x00000000
	.align		4
        /*0004*/ 	.word	0xffffffff
	.align		4
        /*0008*/ 	.word	0x00000000
	.align		4
        /*000c*/ 	.word	0xfffffffe
	.align		4
        /*0010*/ 	.word	0x00000000
	.align		4
        /*0014*/ 	.word	0xfffffffd
	.align		4
        /*0018*/ 	.word	0x00000000
	.align		4
        /*001c*/ 	.word	0xfffffffc


//--------------------- .text._Z26sharedMatrixMultiplicationPA256_fPA128_fS2_ --------------------------
	.section	.text._Z26sharedMatrixMultiplicationPA256_fPA128_fS2_,"ax",@progbits
	.align	128
        .global         _Z26sharedMatrixMultiplicationPA256_fPA128_fS2_
        .type           _Z26sharedMatrixMultiplicationPA256_fPA128_fS2_,@function
        .size           _Z26sharedMatrixMultiplicationPA256_fPA128_fS2_,(.L_x_2 - _Z26sharedMatrixMultiplicationPA256_fPA128_fS2_)
        .other          _Z26sharedMatrixMultiplicationPA256_fPA128_fS2_,@"STO_CUDA_ENTRY STV_DEFAULT"
_Z26sharedMatrixMultiplicationPA256_fPA128_fS2_:
.text._Z26sharedMatrixMultiplicationPA256_fPA128_fS2_:
[----:B------:R-:W-:Y:S01]  /*0000*/  LDC R1, c[0x0][0x37c] ;  /* 0x0000df00ff017b82 */ /* 0x000fe20000000800 */
[----:B------:R-:W0:Y:S07]  /*0010*/  S2R R13, SR_TID.Y ;  /* 0x00000000000d7919 */ /* 0x000e2e0000002200 */
[----:B------:R-:W1:Y:S01]  /*0020*/  LDC R0, c[0x0][0x360] ;  /* 0x0000d800ff007b82 */ /* 0x000e620000000800 */
[----:B------:R-:W2:Y:S01]  /*0030*/  LDCU.128 UR12, c[0x0][0x380] ;  /* 0x00007000ff0c77ac */ /* 0x000ea20008000c00 */
[----:B------:R-:W-:Y:S01]  /*0040*/  HFMA2 R11, -RZ, RZ, 0, 0 ;  /* 0x00000000ff0b7431 */ /* 0x000fe200000001ff */
[----:B------:R-:W1:Y:S01]  /*0050*/  S2R R9, SR_TID.X ;  /* 0x0000000000097919 */ /* 0x000e620000002100 */
[----:B------:R-:W3:Y:S04]  /*0060*/  LDCU.64 UR8, c[0x0][0x358] ;  /* 0x00006b00ff0877ac */ /* 0x000ee80008000a00 */
[----:B------:R-:W4:Y:S08]  /*0070*/  S2UR UR5, SR_CTAID.Y ;  /* 0x00000000000579c3 */ /* 0x000f300000002600 */
[----:B------:R-:W4:Y:S08]  /*0080*/  LDC R18, c[0x0][0x364] ;  /* 0x0000d900ff127b82 */ /* 0x000f300000000800 */
[----:B------:R-:W1:Y:S01]  /*0090*/  S2UR UR4, SR_CTAID.X ;  /* 0x00000000000479c3 */ /* 0x000e620000002500 */
[----:B0-----:R-:W-:-:S07]  /*00a0*/  IMAD.WIDE.U32 R2, R13, 0x4, RZ ;  /* 0x000000040d027825 */ /* 0x001fce00078e00ff */
[----:B------:R-:W0:Y:S01]  /*00b0*/  S2UR UR6, SR_CgaCtaId ;  /* 0x00000000000679c3 */ /* 0x000e220000008800 */
[----:B----4-:R-:W-:-:S04]  /*00c0*/  IMAD R18, R18, UR5, R13 ;  /* 0x0000000512127c24 */ /* 0x010fc8000f8e020d */
[----:B------:R-:W-:-:S04]  /*00d0*/  IMAD.WIDE.U32 R18, R18, 0x4, RZ ;  /* 0x0000000412127825 */ /* 0x000fc800078e00ff */
[----:B-1----:R-:W-:Y:S01]  /*00e0*/  IMAD R5, R0, UR4, R9 ;  /* 0x0000000400057c24 */ /* 0x002fe2000f8e0209 */
[----:B------:R-:W-:Y:S01]  /*00f0*/  UMOV UR4, 0x400 ;  /* 0x0000040000047882 */ /* 0x000fe20000000000 */
[----:B------:R-:W-:Y:S01]  /*0100*/  IMAD.WIDE.U32 R6, R9, 0x200, R18 ;  /* 0x0000020009067825 */ /* 0x000fe200078e0012 */
[----:B------:R-:W-:-:S03]  /*0110*/  UIADD3 UR5, UPT, UPT, UR4, 0x100, URZ ;  /* 0x0000010004057890 */ /* 0x000fc6000fffe0ff */
[----:B------:R-:W-:Y:S01]  /*0120*/  IMAD.WIDE R2, R5, 0x400, R2 ;  /* 0x0000040005027825 */ /* 0x000fe200078e0202 */
[----:B--2---:R-:W-:Y:S01]  /*0130*/  IADD3 R6, P2, PT, R6, UR14, RZ ;  /* 0x0000000e06067c10 */ /* 0x004fe2000ff5e0ff */
[----:B0-----:R-:W-:Y:S02]  /*0140*/  ULEA UR4, UR6, UR4, 0x18 ;  /* 0x0000000406047291 */ /* 0x001fe4000f8ec0ff */
[----:B------:R-:W-:Y:S01]  /*0150*/  ULEA UR5, UR6, UR5, 0x18 ;  /* 0x0000000506057291 */ /* 0x000fe2000f8ec0ff */
[----:B------:R-:W-:Y:S02]  /*0160*/  IADD3 R16, P0, PT, R2, UR12, RZ ;  /* 0x0000000c02107c10 */ /* 0x000fe4000ff1e0ff */
[----:B------:R-:W-:Y:S02]  /*0170*/  IADD3 R6, P3, PT, R6, 0x2000, RZ ;  /* 0x0000200006067810 */ /* 0x000fe40007f7e0ff */
[----:B------:R-:W-:Y:S02]  /*0180*/  IADD3 R16, P1, PT, R16, 0x40, RZ ;  /* 0x0000004010107810 */ /* 0x000fe40007f3e0ff */
[----:B------:R-:W-:Y:S01]  /*0190*/  LEA R0, R9, UR4, 0x5 ;  /* 0x0000000409007c11 */ /* 0x000fe2000f8e28ff */
[----:B------:R-:W-:Y:S01]  /*01a0*/  UMOV UR4, URZ ;  /* 0x000000ff00047c82 */ /* 0x000fe20008000000 */
[----:B------:R-:W-:-:S02]  /*01b0*/  LEA R2, R13, UR5, 0x2 ;  /* 0x000000050d027c11 */ /* 0x000fc4000f8e10ff */
[----:B------:R-:W-:Y:S02]  /*01c0*/  IADD3.X R17, PT, PT, RZ, UR13, R3, P1, P0 ;  /* 0x0000000dff117c10 */ /* 0x000fe40008fe0403 */
[----:B------:R-:W-:Y:S02]  /*01d0*/  IADD3.X R7, PT, PT, RZ, UR15, R7, P3, P2 ;  /* 0x0000000fff077c10 */ /* 0x000fe40009fe4407 */
[----:B------:R-:W-:Y:S02]  /*01e0*/  LEA R4, R13, R0, 0x2 ;  /* 0x000000000d047211 */ /* 0x000fe400078e10ff */
[----:B---3--:R-:W-:-:S07]  /*01f0*/  LEA R3, R9, R2, 0x5 ;  /* 0x0000000209037211 */ /* 0x008fce00078e28ff */
.L_x_0:
[----:B------:R-:W2:Y:S04]  /*0200*/  LDG.E R9, desc[UR8][R16.64+-0x40] ;  /* 0xffffc00810097981 */ /* 0x000ea8000c1e1900 */
[----:B------:R-:W3:Y:S04]  /*0210*/  LDG.E R8, desc[UR8][R6.64+-0x2000] ;  /* 0xffe0000806087981 */ /* 0x000ee8000c1e1900 */
[----:B--2---:R-:W-:Y:S04]  /*0220*/  STS [R4], R9 ;  /* 0x0000000904007388 */ /* 0x004fe80000000800 */
[----:B---3--:R-:W-:Y:S01]  /*0230*/  STS [R3], R8 ;  /* 0x0000000803007388 */ /* 0x008fe20000000800 */
[----:B------:R-:W-:Y:S06]  /*0240*/  BAR.SYNC.DEFER_BLOCKING 0x0 ;  /* 0x0000000000007b1d */ /* 0x000fec0000010000 */
[----:B------:R-:W2:Y:S04]  /*0250*/  LDG.E R25, desc[UR8][R16.64+-0x20] ;  /* 0xffffe00810197981 */ /* 0x000ea8000c1e1900 */
[----:B------:R-:W3:Y:S04]  /*0260*/  LDG.E R26, desc[UR8][R6.64+-0x1000] ;  /* 0xfff00008061a7981 */ /* 0x000ee8000c1e1900 */
[----:B------:R-:W-:Y:S04]  /*0270*/  LDS R10, [R2] ;  /* 0x00000000020a7984 */ /* 0x000fe80000000800 */
[----:B------:R-:W0:Y:S04]  /*0280*/  LDS.128 R12, [R0] ;  /* 0x00000000000c7984 */ /* 0x000e280000000c00 */
[----:B------:R-:W1:Y:S04]  /*0290*/  LDS R21, [R2+0x20] ;  /* 0x0000200002157984 */ /* 0x000e680000000800 */
[----:B------:R-:W-:Y:S04]  /*02a0*/  LDS R29, [R2+0x60] ;  /* 0x00006000021d7984 */ /* 0x000fe80000000800 */
[----:B------:R-:W-:Y:S04]  /*02b0*/  LDS R22, [R2+0xa0] ;  /* 0x0000a00002167984 */ /* 0x000fe80000000800 */
[----:B------:R-:W-:Y:S01]  /*02c0*/  LDS R20, [R2+0xe0] ;  /* 0x0000e00002147984 */ /* 0x000fe20000000800 */
[----:B0-----:R-:W-:-:S03]  /*02d0*/  FFMA R10, R12, R10, R11 ;  /* 0x0000000a0c0a7223 */ /* 0x001fc6000000000b */
[----:B------:R-:W0:Y:S01]  /*02e0*/  LDS R12, [R2+0x40] ;  /* 0x00004000020c7984 */ /* 0x000e220000000800 */
[----:B-1----:R-:W-:-:S03]  /*02f0*/  FFMA R27, R21, R13, R10 ;  /* 0x0000000d151b7223 */ /* 0x002fc6000000000a */
[----:B------:R-:W-:Y:S04]  /*0300*/  LDS R13, [R2+0x80] ;  /* 0x00008000020d7984 */ /* 0x000fe80000000800 */
[----:B------:R-:W-:Y:S04]  /*0310*/  LDS R21, [R2+0xc0] ;  /* 0x0000c00002157984 */ /* 0x000fe80000000800 */
[----:B------:R-:W1:Y:S04]  /*0320*/  LDS.128 R8, [R0+0x10] ;  /* 0x0000100000087984 */ /* 0x000e680000000c00 */
[----:B--2---:R-:W-:Y:S04]  /*0330*/  STS [R4], R25 ;  /* 0x0000001904007388 */ /* 0x004fe80000000800 */
[----:B---3--:R-:W-:Y:S01]  /*0340*/  STS [R3], R26 ;  /* 0x0000001a03007388 */ /* 0x008fe20000000800 */
[----:B------:R-:W-:Y:S06]  /*0350*/  BAR.SYNC.DEFER_BLOCKING 0x0 ;  /* 0x0000000000007b1d */ /* 0x000fec0000010000 */
[----:B------:R-:W2:Y:S04]  /*0360*/  LDG.E R23, desc[UR8][R16.64] ;  /* 0x0000000810177981 */ /* 0x000ea8000c1e1900 */
[----:B------:R-:W3:Y:S01]  /*0370*/  LDG.E R24, desc[UR8][R6.64] ;  /* 0x0000000806187981 */ /* 0x000ee2000c1e1900 */
[----:B0-----:R-:W-:-:S03]  /*0380*/  FFMA R12, R12, R14, R27 ;  /* 0x0000000e0c0c7223 */ /* 0x001fc6000000001b */
[----:B------:R-:W-:Y:S01]  /*0390*/  LDS R28, [R2] ;  /* 0x00000000021c7984 */ /* 0x000fe20000000800 */
[----:B------:R-:W-:-:S03]  /*03a0*/  FFMA R15, R29, R15, R12 ;  /* 0x0000000f1d0f7223 */ /* 0x000fc6000000000c */
[----:B------:R-:W-:Y:S01]  /*03b0*/  LDS R29, [R2+0x60] ;  /* 0x00006000021d7984 */ /* 0x000fe20000000800 */
[----:B-1----:R-:W-:-:S03]  /*03c0*/  FFMA R27, R8, R13, R15 ;  /* 0x0000000d081b7223 */ /* 0x002fc6000000000f */
[----:B------:R-:W0:Y:S01]  /*03d0*/  LDS.128 R12, [R0] ;  /* 0x00000000000c7984 */ /* 0x000e220000000c00 */
[----:B------:R-:W-:-:S03]  /*03e0*/  FFMA R22, R22, R9, R27 ;  /* 0x0000000916167223 */ /* 0x000fc6000000001b */
[----:B------:R-:W1:Y:S01]  /*03f0*/  LDS R8, [R2+0x20] ;  /* 0x0000200002087984 */ /* 0x000e620000000800 */
[----:B------:R-:W-:-:S03]  /*0400*/  FFMA R21, R21, R10, R22 ;  /* 0x0000000a15157223 */ /* 0x000fc60000000016 */
[----:B------:R-:W-:Y:S01]  /*0410*/  LDS R25, [R2+0xc0] ;  /* 0x0000c00002197984 */ /* 0x000fe20000000800 */
[----:B------:R-:W-:-:S03]  /*0420*/  FFMA R11, R20, R11, R21 ;  /* 0x0000000b140b7223 */ /* 0x000fc60000000015 */
        /* <DEDUP_REMOVED lines=10> */
[----:B------:R2:W3:Y:S04]  /*04d0*/  LDG.E R21, desc[UR8][R16.64+0x20] ;  /* 0x0000200810157981 */ /* 0x0004e8000c1e1900 */
[----:B------:R4:W5:Y:S01]  /*04e0*/  LDG.E R20, desc[UR8][R6.64+0x1000] ;  /* 0x0010000806147981 */ /* 0x000962000c1e1900 */
[----:B0-----:R-:W-:Y:S01]  /*04f0*/  FFMA R12, R12, R14, R27 ;  /* 0x0000000e0c0c7223 */ /* 0x001fe2000000001b */
[----:B------:R-:W-:-:S02]  /*0500*/  UIADD3 UR4, UPT, UPT, UR4, 0x4, URZ ;  /* 0x0000000404047890 */ /* 0x000fc4000fffe0ff */
[----:B------:R-:W-:Y:S01]  /*0510*/  LDS R27, [R2] ;  /* 0x00000000021b7984 */ /* 0x000fe20000000800 */
[----:B------:R-:W-:Y:S01]  /*0520*/  FFMA R15, R29, R15, R12 ;  /* 0x0000000f1d0f7223 */ /* 0x000fe2000000000c */
[----:B------:R-:W-:Y:S01]  /*0530*/  UISETP.NE.AND UP0, UPT, UR4, 0x20, UPT ;  /* 0x000000200400788c */ /* 0x000fe2000bf05270 */
[----:B--2---:R-:W-:Y:S01]  /*0540*/  IADD3 R16, P0, PT, R16, 0x80, RZ ;  /* 0x0000008010107810 */ /* 0x004fe20007f1e0ff */
[----:B------:R-:W-:Y:S01]  /*0550*/  LDS R22, [R2+0x20] ;  /* 0x0000200002167984 */ /* 0x000fe20000000800 */
[----:B-1----:R-:W-:Y:S01]  /*0560*/  FFMA R29, R8, R13, R15 ;  /* 0x0000000d081d7223 */ /* 0x002fe2000000000f */
[----:B----4-:R-:W-:Y:S02]  /*0570*/  IADD3 R6, P1, PT, R6, 0x4000, RZ ;  /* 0x0000400006067810 */ /* 0x010fe40007f3e0ff */
[----:B------:R-:W0:Y:S01]  /*0580*/  LDS.128 R12, [R0] ;  /* 0x00000000000c7984 */ /* 0x000e220000000c00 */
[----:B------:R-:W-:Y:S01]  /*0590*/  FFMA R28, R28, R9, R29 ;  /* 0x000000091c1c7223 */ /* 0x000fe2000000001d */
[----:B------:R-:W-:-:S02]  /*05a0*/  IADD3.X R17, PT, PT, RZ, R17, RZ, P0, !PT ;  /* 0x00000011ff117210 */ /* 0x000fc400007fe4ff */
[----:B------:R-:W1:Y:S01]  /*05b0*/  LDS R23, [R2+0x40] ;  /* 0x0000400002177984 */ /* 0x000e620000000800 */
[----:B------:R-:W-:Y:S01]  /*05c0*/  FFMA R25, R25, R10, R28 ;  /* 0x0000000a19197223 */ /* 0x000fe2000000001c */
[----:B------:R-:W-:Y:S02]  /*05d0*/  IADD3.X R7, PT, PT, RZ, R7, RZ, P1, !PT ;  /* 0x00000007ff077210 */ /* 0x000fe40000ffe4ff */
[----:B------:R-:W2:Y:S01]  /*05e0*/  LDS R24, [R2+0x60] ;  /* 0x0000600002187984 */ /* 0x000ea20000000800 */
[----:B------:R-:W-:-:S03]  /*05f0*/  FFMA R11, R26, R11, R25 ;  /* 0x0000000b1a0b7223 */ /* 0x000fc60000000019 */
[----:B------:R-:W-:Y:S04]  /*0600*/  LDS R25, [R2+0x80] ;  /* 0x0000800002197984 */ /* 0x000fe80000000800 */
[----:B------:R-:W-:Y:S01]  /*0610*/  LDS R26, [R2+0xe0] ;  /* 0x0000e000021a7984 */ /* 0x000fe20000000800 */
[----:B0-----:R-:W-:-:S03]  /*0620*/  FFMA R27, R12, R27, R11 ;  /* 0x0000001b0c1b7223 */ /* 0x001fc6000000000b */
[----:B------:R-:W0:Y:S01]  /*0630*/  LDS.128 R8, [R0+0x10] ;  /* 0x0000100000087984 */ /* 0x000e220000000c00 */
[----:B------:R-:W-:-:S03]  /*0640*/  FFMA R12, R22, R13, R27 ;  /* 0x0000000d160c7223 */ /* 0x000fc6000000001b */
[----:B------:R-:W4:Y:S01]  /*0650*/  LDS R22, [R2+0xa0] ;  /* 0x0000a00002167984 */ /* 0x000f220000000800 */
[----:B-1----:R-:W-:-:S03]  /*0660*/  FFMA R13, R23, R14, R12 ;  /* 0x0000000e170d7223 */ /* 0x002fc6000000000c */
[----:B------:R-:W1:Y:S01]  /*0670*/  LDS R27, [R2+0xc0] ;  /* 0x0000c000021b7984 */ /* 0x000e620000000800 */
[----:B--2---:R-:W-:-:S04]  /*0680*/  FFMA R29, R24, R15, R13 ;  /* 0x0000000f181d7223 */ /* 0x004fc8000000000d */
[----:B0-----:R-:W-:-:S04]  /*0690*/  FFMA R25, R8, R25, R29 ;  /* 0x0000001908197223 */ /* 0x001fc8000000001d */
[----:B----4-:R-:W-:-:S04]  /*06a0*/  FFMA R22, R22, R9, R25 ;  /* 0x0000000916167223 */ /* 0x010fc80000000019 */
[----:B-1----:R-:W-:-:S04]  /*06b0*/  FFMA R27, R27, R10, R22 ;  /* 0x0000000a1b1b7223 */ /* 0x002fc80000000016 */
[----:B------:R-:W-:Y:S01]  /*06c0*/  FFMA R27, R26, R11, R27 ;  /* 0x0000000b1a1b7223 */ /* 0x000fe2000000001b */
[----:B---3--:R-:W-:Y:S04]  /*06d0*/  STS [R4], R21 ;  /* 0x0000001504007388 */ /* 0x008fe80000000800 */
[----:B-----5:R-:W-:Y:S01]  /*06e0*/  STS [R3], R20 ;  /* 0x0000001403007388 */ /* 0x020fe20000000800 */
[----:B------:R-:W-:Y:S06]  /*06f0*/  BAR.SYNC.DEFER_BLOCKING 0x0 ;  /* 0x0000000000007b1d */ /* 0x000fec0000010000 */
[----:B------:R-:W-:Y:S04]  /*0700*/  LDS R23, [R2] ;  /* 0x0000000002177984 */ /* 0x000fe80000000800 */
[----:B------:R-:W0:Y:S04]  /*0710*/  LDS.128 R12, [R0] ;  /* 0x00000000000c7984 */ /* 0x000e280000000c00 */
[----:B------:R-:W1:Y:S04]  /*0720*/  LDS R24, [R2+0x20] ;  /* 0x0000200002187984 */ /* 0x000e680000000800 */
[----:B------:R-:W2:Y:S04]  /*0730*/  LDS R25, [R2+0x40] ;  /* 0x0000400002197984 */ /* 0x000ea80000000800 */
[----:B------:R-:W3:Y:S04]  /*0740*/  LDS R22, [R2+0x60] ;  /* 0x0000600002167984 */ /* 0x000ee80000000800 */
[----:B------:R-:W-:Y:S04]  /*0750*/  LDS R21, [R2+0x80] ;  /* 0x0000800002157984 */ /* 0x000fe80000000800 */
[----:B------:R-:W4:Y:S04]  /*0760*/  LDS.128 R8, [R0+0x10] ;  /* 0x0000100000087984 */ /* 0x000f280000000c00 */
[----:B------:R-:W5:Y:S01]  /*0770*/  LDS R20, [R2+0xa0] ;  /* 0x0000a00002147984 */ /* 0x000f620000000800 */
[----:B0-----:R-:W-:-:S03]  /*0780*/  FFMA R27, R12, R23, R27 ;  /* 0x000000170c1b7223 */ /* 0x001fc6000000001b */
[----:B------:R-:W0:Y:S01]  /*0790*/  LDS R23, [R2+0xc0] ;  /* 0x0000c00002177984 */ /* 0x000e220000000800 */
[----:B-1----:R-:W-:-:S03]  /*07a0*/  FFMA R24, R24, R13, R27 ;  /* 0x0000000d18187223 */ /* 0x002fc6000000001b */
[----:B------:R-:W1:Y:S01]  /*07b0*/  LDS R12, [R2+0xe0] ;  /* 0x0000e000020c7984 */ /* 0x000e620000000800 */
[----:B--2---:R-:W-:-:S04]  /*07c0*/  FFMA R25, R25, R14, R24 ;  /* 0x0000000e19197223 */ /* 0x004fc80000000018 */
[----:B---3--:R-:W-:-:S04]  /*07d0*/  FFMA R15, R22, R15, R25 ;  /* 0x0000000f160f7223 */ /* 0x008fc80000000019 */
[----:B----4-:R-:W-:-:S04]  /*07e0*/  FFMA R15, R8, R21, R15 ;  /* 0x00000015080f7223 */ /* 0x010fc8000000000f */
[----:B-----5:R-:W-:-:S04]  /*07f0*/  FFMA R20, R20, R9, R15 ;  /* 0x0000000914147223 */ /* 0x020fc8000000000f */
[----:B0-----:R-:W-:-:S04]  /*0800*/  FFMA R23, R23, R10, R20 ;  /* 0x0000000a17177223 */ /* 0x001fc80000000014 */
[----:B-1----:R-:W-:Y:S01]  /*0810*/  FFMA R11, R12, R11, R23 ;  /* 0x0000000b0c0b7223 */ /* 0x002fe20000000017 */
[----:B------:R-:W-:Y:S06]  /*0820*/  BRA.U UP0, `(.L_x_0) ;  /* 0xfffffff900747547 */ /* 0x000fec000b83ffff */
[----:B------:R-:W0:Y:S02]  /*0830*/  LDC.64 R2, c[0x0][0x390] ;  /* 0x0000e400ff027b82 */ /* 0x000e240000000a00 */
[----:B0-----:R-:W-:-:S03]  /*0840*/  IMAD.WIDE R2, R5, 0x200, R2 ;  /* 0x0000020005027825 */ /* 0x001fc600078e0202 */
[----:B------:R-:W-:-:S04]  /*0850*/  IADD3 R2, P0, PT, R18, R2, RZ ;  /* 0x0000000212027210 */ /* 0x000fc80007f1e0ff */
[----:B------:R-:W-:-:S05]  /*0860*/  IADD3.X R3, PT, PT, R19, R3, RZ, P0, !PT ;  /* 0x0000000313037210 */ /* 0x000fca00007fe4ff */
[----:B------:R-:W-:Y:S01]  /*0870*/  STG.E desc[UR8][R2.64], R11 ;  /* 0x0000000b02007986 */ /* 0x000fe2000c101908 */
[----:B------:R-:W-:Y:S05]  /*0880*/  EXIT ;  /* 0x000000000000794d */ /* 0x000fea0003800000 */
.L_x_1:
[----:B------:R-:W-:-:S00]  /*0890*/  BRA `(.L_x_1) ;  /* 0xfffffffc00fc7947 */ /* 0x000fc0000383ffff */
[----:B------:R-:W-:-:S00]  /*08a0*/  NOP ;  /* 0x0000000000007918 */ /* 0x000fc00000000000 */
        /* <DEDUP_REMOVED lines=13> */
.L_x_2:


//--------------------- .nv.shared._Z26sharedMatrixMultiplicationPA256_fPA128_fS2_ --------------------------
	.section	.nv.shared._Z26sharedMatrixMultiplicationPA256_fPA128_fS2_,"aw",@nobits
	.sectionflags	@""
	.align	4
.nv.shared._Z26sharedMatrixMultiplicationPA256_fPA128_fS2_:
	.zero		1536


//--------------------- .nv.shared.reserved.0     --------------------------
	.section	.nv.shared.reserved.0,"aw",@nobits
	.weak		__nv_reservedSMEM_offset_0_alias
	.size		__nv_reservedSMEM_offset_0_alias, 0, 64
	.other		__nv_reservedSMEM_offset_0_alias,@"STO_CUDA_RESERVED_SHARED STV_DEFAULT"
__nv_reservedSMEM_offset_0_alias:
	.zero		0
	.zero		64


//--------------------- .nv.constant0._Z26sharedMatrixMultiplicationPA256_fPA128_fS2_ --------------------------
	.section	.nv.constant0._Z26sharedMatrixMultiplicationPA256_fPA128_fS2_,"a",@progbits
	.sectionflags	@""
	.align	4
.nv.constant0._Z26sharedMatrixMultiplicationPA256_fPA128_fS2_:
	.zero		920


//--------------------- SYMBOLS --------------------------

	.type		.nv.reservedSmem.offset0,@object
	.size		.nv.reservedSmem.offset0,0x4
	.type		.nv.reservedSmem.cap,@object
	.size		.nv.reservedSmem.cap,0x4
